//
// Generated by NVIDIA NVVM Compiler
//
// Compiler Build ID: CL-36424714
// Cuda compilation tools, release 13.0, V13.0.88
// Based on NVVM 20.0.0
//

.version 9.0
.target sm_100
.address_size 64

	// .globl	_Z11test_kerneljPa

.visible .entry _Z11test_kerneljPa(
	.param .u32 _Z11test_kerneljPa_param_0,
	.param .u64 .ptr .align 1 _Z11test_kerneljPa_param_1
)
{
	.reg .b32 	%r<73>;
	.reg .b64 	%rd<3>;

	ld.param.u32 	%r2, [_Z11test_kerneljPa_param_0];
	ld.param.u64 	%rd1, [_Z11test_kerneljPa_param_1];
	cvta.to.global.u64 	%rd2, %rd1;
	// begin inline asm
	lop3.b32 %r5, %r2, 50529027, 0, 234;

	// end inline asm
	or.b32  	%r25, %r5, -2139062144;
	and.b32  	%r26, %r5, -2139062144;
	add.s32 	%r27, %r25, -33686018;
	xor.b32  	%r28, %r26, %r27;
	xor.b32  	%r29, %r28, -2139062144;
	xor.b32  	%r30, %r5, 33686018;
	xor.b32  	%r31, %r29, %r5;
	and.b32  	%r3, %r31, %r30;
	// begin inline asm
	prmt.b32 %r3, %r3, 0, 0xba98;
	// end inline asm
	// begin inline asm
	prmt.b32 %r5, %r5, 0, 0xba98;
	// end inline asm
	xor.b32  	%r32, %r5, 2139062143;
	not.b32 	%r33, %r3;
	and.b32  	%r34, %r29, %r33;
	and.b32  	%r35, %r32, %r3;
	or.b32  	%r36, %r35, %r34;
	st.global.u32 	[%rd2], %r36;
	shr.u32 	%r8, %r2, 2;
	// begin inline asm
	lop3.b32 %r11, %r8, 50529027, 0, 234;

	// end inline asm
	or.b32  	%r37, %r11, -2139062144;
	and.b32  	%r38, %r11, -2139062144;
	add.s32 	%r39, %r37, -33686018;
	xor.b32  	%r40, %r38, %r39;
	xor.b32  	%r41, %r40, -2139062144;
	xor.b32  	%r42, %r11, 33686018;
	xor.b32  	%r43, %r41, %r11;
	and.b32  	%r9, %r43, %r42;
	// begin inline asm
	prmt.b32 %r9, %r9, 0, 0xba98;
	// end inline asm
	// begin inline asm
	prmt.b32 %r11, %r11, 0, 0xba98;
	// end inline asm
	xor.b32  	%r44, %r11, 2139062143;
	not.b32 	%r45, %r9;
	and.b32  	%r46, %r41, %r45;
	and.b32  	%r47, %r44, %r9;
	or.b32  	%r48, %r47, %r46;
	st.global.u32 	[%rd2+4], %r48;
	shr.u32 	%r14, %r2, 4;
	// begin inline asm
	lop3.b32 %r17, %r14, 50529027, 0, 234;

	// end inline asm
	or.b32  	%r49, %r17, -2139062144;
	and.b32  	%r50, %r17, -2139062144;
	add.s32 	%r51, %r49, -33686018;
	xor.b32  	%r52, %r50, %r51;
	xor.b32  	%r53, %r52, -2139062144;
	xor.b32  	%r54, %r17, 33686018;
	xor.b32  	%r55, %r53, %r17;
	and.b32  	%r15, %r55, %r54;
	// begin inline asm
	prmt.b32 %r15, %r15, 0, 0xba98;
	// end inline asm
	// begin inline asm
	prmt.b32 %r17, %r17, 0, 0xba98;
	// end inline asm
	xor.b32  	%r56, %r17, 2139062143;
	not.b32 	%r57, %r15;
	and.b32  	%r58, %r53, %r57;
	and.b32  	%r59, %r56, %r15;
	or.b32  	%r60, %r59, %r58;
	st.global.u32 	[%rd2+8], %r60;
	shr.u32 	%r20, %r2, 6;
	// begin inline asm
	lop3.b32 %r23, %r20, 50529027, 0, 234;

	// end inline asm
	or.b32  	%r61, %r23, -2139062144;
	and.b32  	%r62, %r23, -2139062144;
	add.s32 	%r63, %r61, -33686018;
	xor.b32  	%r64, %r62, %r63;
	xor.b32  	%r65, %r64, -2139062144;
	xor.b32  	%r66, %r23, 33686018;
	xor.b32  	%r67, %r65, %r23;
	and.b32  	%r21, %r67, %r66;
	// begin inline asm
	prmt.b32 %r21, %r21, 0, 0xba98;
	// end inline asm
	// begin inline asm
	prmt.b32 %r23, %r23, 0, 0xba98;
	// end inline asm
	xor.b32  	%r68, %r23, 2139062143;
	not.b32 	%r69, %r21;
	and.b32  	%r70, %r65, %r69;
	and.b32  	%r71, %r68, %r21;
	or.b32  	%r72, %r71, %r70;
	st.global.u32 	[%rd2+12], %r72;
	ret;

}


// ===== COMPILED SASS (sm_100) =====

	.target	sm_100

	.elftype	@"ET_EXEC"


//--------------------- .note.nv.tkinfo           --------------------------
	.section	.note.nv.tkinfo,"",@"SHT_NOTE"
	.sectionflags	@"SHF_NOTE_NV_TKINFO"
	.tkinfo
        /*0018*/ 	.word	0x00000002
        /*0030*/ 	.string	""
        /*0030*/ 	.string	"ptxas"
        /*0030*/ 	.string	"Cuda compilation tools, release 13.0, V13.0.88"
        /*0030*/ 	.string	"Build cuda_13.0.r13.0/compiler.36424714_0"
        /*0030*/ 	.string	"-arch sm_100 -m 64 "



//--------------------- .note.nv.cuinfo           --------------------------
	.section	.note.nv.cuinfo,"",@"SHT_NOTE"
	.sectionflags	@"SHF_NOTE_NV_CUINFO"
        /*0018*/ 	.short	0x0002
        /*001a*/ 	.short	0x0064
        /*001c*/ 	.short	0x0082
	.zero		2


//--------------------- .nv.info                  --------------------------
	.section	.nv.info,"",@"SHT_CUDA_INFO"
	.align	4


	//----- nvinfo : EIATTR_REGCOUNT
	.align		4
        /*0000*/ 	.byte	0x04, 0x2f
        /*0002*/ 	.short	(.L_1 - .L_0)
	.align		4
.L_0:
        /*0004*/ 	.word	index@(_Z11test_kerneljPa)
        /*0008*/ 	.word	0x00000011


	//----- nvinfo : EIATTR_FRAME_SIZE
	.align		4
.L_1:
        /*000c*/ 	.byte	0x04, 0x11
        /*000e*/ 	.short	(.L_3 - .L_2)
	.align		4
.L_2:
        /*0010*/ 	.word	index@(_Z11test_kerneljPa)
        /*0014*/ 	.word	0x00000000


	//----- nvinfo : EIATTR_MIN_STACK_SIZE
	.align		4
.L_3:
        /*0018*/ 	.byte	0x04, 0x12
        /*001a*/ 	.short	(.L_5 - .L_4)
	.align		4
.L_4:
        /*001c*/ 	.word	index@(_Z11test_kerneljPa)
        /*0020*/ 	.word	0x00000000
.L_5:


//--------------------- .nv.compat                --------------------------
	.section	.nv.compat,"",@"SHT_CUDA_COMPAT_INFO"
	.align	4
        /*0000*/ 	.byte	0x02, 0x09, 0x00, 0x00, 0x02, 0x02, 0x01, 0x00, 0x02, 0x05, 0x05, 0x00, 0x03, 0x07, 0x01, 0x01
        /*0010*/ 	.byte	0x02, 0x03, 0x00, 0x00, 0x02, 0x06, 0x01, 0x00, 0x04, 0x0b, 0x08, 0x00, 0x09, 0x00, 0x00, 0x00
        /*0020*/ 	.byte	0x00, 0x00, 0x00, 0x00


//--------------------- .nv.info._Z11test_kerneljPa --------------------------
	.section	.nv.info._Z11test_kerneljPa,"",@"SHT_CUDA_INFO"
	.sectionflags	@""
	.align	4


	//----- nvinfo : EIATTR_CUDA_API_VERSION
	.align		4
        /*0000*/ 	.byte	0x04, 0x37
        /*0002*/ 	.short	(.L_7 - .L_6)
.L_6:
        /*0004*/ 	.word	0x00000082


	//----- nvinfo : EIATTR_KPARAM_INFO
	.align		4
.L_7:
        /*0008*/ 	.byte	0x04, 0x17
        /*000a*/ 	.short	(.L_9 - .L_8)
.L_8:
        /*000c*/ 	.word	0x00000000
        /*0010*/ 	.short	0x0001
        /*0012*/ 	.short	0x0008
        /*0014*/ 	.byte	0x00, 0xf5, 0x21, 0x00


	//----- nvinfo : EIATTR_KPARAM_INFO
	.align		4
.L_9:
        /*0018*/ 	.byte	0x04, 0x17
        /*001a*/ 	.short	(.L_11 - .L_10)
.L_10:
        /*001c*/ 	.word	0x00000000
        /*0020*/ 	.short	0x0000
        /*0022*/ 	.short	0x0000
        /*0024*/ 	.byte	0x00, 0xf0, 0x11, 0x00


	//----- nvinfo : EIATTR_SPARSE_MMA_MASK
	.align		4
.L_11:
        /*0028*/ 	.byte	0x03, 0x50
        /*002a*/ 	.short	0x0000


	//----- nvinfo : EIATTR_MAXREG_COUNT
	.align		4
        /*002c*/ 	.byte	0x03, 0x1b
        /*002e*/ 	.short	0x00ff


	//----- nvinfo : EIATTR_MERCURY_ISA_VERSION
	.align		4
        /*0030*/ 	.byte	0x03, 0x5f
        /*0032*/ 	.short	0x0101


	//----- nvinfo : EIATTR_VRC_CTA_INIT_COUNT
	.align		4
        /*0034*/ 	.byte	0x02, 0x4a
	.zero		1
	.zero		1


	//----- nvinfo : EIATTR_EXIT_INSTR_OFFSETS
	.align		4
        /*0038*/ 	.byte	0x04, 0x1c
        /*003a*/ 	.short	(.L_13 - .L_12)


	//   ....[0]....
.L_12:
        /*003c*/ 	.word	0x000002f0


	//----- nvinfo : EIATTR_CBANK_PARAM_SIZE
	.align		4
.L_13:
        /*0040*/ 	.byte	0x03, 0x19
        /*0042*/ 	.short	0x0010


	//----- nvinfo : EIATTR_PARAM_CBANK
	.align		4
        /*0044*/ 	.byte	0x04, 0x0a
        /*0046*/ 	.short	(.L_15 - .L_14)
	.align		4
.L_14:
        /*0048*/ 	.word	index@(.nv.constant0._Z11test_kerneljPa)
        /*004c*/ 	.short	0x0380
        /*004e*/ 	.short	0x0010


	//----- nvinfo : EIATTR_SW_WAR
	.align		4
.L_15:
        /*0050*/ 	.byte	0x04, 0x36
        /*0052*/ 	.short	(.L_17 - .L_16)
.L_16:
        /*0054*/ 	.word	0x00000008
.L_17:


//--------------------- .nv.callgraph             --------------------------
	.section	.nv.callgraph,"",@"SHT_CUDA_CALLGRAPH"
	.align	4
	.sectionentsize	8
	.align		4
        /*0000*/ 	.word	0x00000000
	.align		4
        /*0004*/ 	.word	0xffffffff
	.align		4
        /*0008*/ 	.word	0x00000000
	.align		4
        /*000c*/ 	.word	0xfffffffe
	.align		4
        /*0010*/ 	.word	0x00000000
	.align		4
        /*0014*/ 	.word	0xfffffffd
	.align		4
        /*0018*/ 	.word	0x00000000
	.align		4
        /*001c*/ 	.word	0xfffffffc


//--------------------- .text._Z11test_kerneljPa  --------------------------
	.section	.text._Z11test_kerneljPa,"ax",@progbits
	.align	128
        .global         _Z11test_kerneljPa
        .type           _Z11test_kerneljPa,@function
        .size           _Z11test_kerneljPa,(.L_x_1 - _Z11test_kerneljPa)
        .other          _Z11test_kerneljPa,@"STO_CUDA_ENTRY STV_DEFAULT"
_Z11test_kerneljPa:
.text._Z11test_kerneljPa:
[----:B------:R-:W-:Y:S08]  /*0000*/  LDC R1, c[0x0][0x37c] ;  /* 0x0000df00ff017b82 */ /* 0x000ff00000000800 */
[----:B------:R-:W0:Y:S01]  /*0010*/  LDC R5, c[0x0][0x380] ;  /* 0x0000e000ff057b82 */ /* 0x000e220000000800 */
[----:B------:R-:W1:Y:S07]  /*0020*/  LDCU.64 UR4, c[0x0][0x358] ;  /* 0x00006b00ff0477ac */ /* 0x000e6e0008000a00 */
[----:B------:R-:W1:Y:S01]  /*0030*/  LDC.64 R2, c[0x0][0x388] ;  /* 0x0000e200ff027b82 */ /* 0x000e620000000a00 */
[----:B0-----:R-:W-:-:S02]  /*0040*/  SHF.R.U32.HI R0, RZ, 0x2, R5 ;  /* 0x00000002ff007819 */ /* 0x001fc40000011605 */
[----:B------:R-:W-:Y:S02]  /*0050*/  LOP3.LUT R7, R5, 0x3030303, RZ, 0xea, !PT ;  /* 0x0303030305077812 */ /* 0x000fe400078eeaff */
[--C-:B------:R-:W-:Y:S02]  /*0060*/  SHF.R.U32.HI R4, RZ, 0x4, R5.reuse ;  /* 0x00000004ff047819 */ /* 0x100fe40000011605 */
[----:B------:R-:W-:Y:S02]  /*0070*/  SHF.R.U32.HI R5, RZ, 0x6, R5 ;  /* 0x00000006ff057819 */ /* 0x000fe40000011605 */
[----:B------:R-:W-:Y:S02]  /*0080*/  LOP3.LUT R9, R0, 0x3030303, RZ, 0xea, !PT ;  /* 0x0303030300097812 */ /* 0x000fe400078eeaff */
[----:B------:R-:W-:Y:S02]  /*0090*/  LOP3.LUT R11, R4, 0x3030303, RZ, 0xea, !PT ;  /* 0x03030303040b7812 */ /* 0x000fe400078eeaff */
[----:B------:R-:W-:-:S02]  /*00a0*/  LOP3.LUT R13, R5, 0x3030303, RZ, 0xea, !PT ;  /* 0x03030303050d7812 */ /* 0x000fc400078eeaff */
[----:B------:R-:W-:Y:S02]  /*00b0*/  LOP3.LUT R0, R7, 0x80808080, RZ, 0xfc, !PT ;  /* 0x8080808007007812 */ /* 0x000fe400078efcff */
[----:B------:R-:W-:Y:S02]  /*00c0*/  LOP3.LUT R10, R9, 0x80808080, RZ, 0xfc, !PT ;  /* 0x80808080090a7812 */ /* 0x000fe400078efcff */
[----:B------:R-:W-:Y:S01]  /*00d0*/  LOP3.LUT R12, R11, 0x80808080, RZ, 0xfc, !PT ;  /* 0x808080800b0c7812 */ /* 0x000fe200078efcff */
[----:B------:R-:W-:Y:S01]  /*00e0*/  VIADD R8, R0, 0xfdfdfdfe ;  /* 0xfdfdfdfe00087836 */ /* 0x000fe20000000000 */
[----:B------:R-:W-:Y:S01]  /*00f0*/  LOP3.LUT R14, R13, 0x80808080, RZ, 0xfc, !PT ;  /* 0x808080800d0e7812 */ /* 0x000fe200078efcff */
[----:B------:R-:W-:Y:S01]  /*0100*/  VIADD R10, R10, 0xfdfdfdfe ;  /* 0xfdfdfdfe0a0a7836 */ /* 0x000fe20000000000 */
[----:B------:R-:W-:Y:S01]  /*0110*/  PRMT R6, R7, 0xba98, RZ ;  /* 0x0000ba9807067816 */ /* 0x000fe200000000ff */
[----:B------:R-:W-:Y:S01]  /*0120*/  VIADD R12, R12, 0xfdfdfdfe ;  /* 0xfdfdfdfe0c0c7836 */ /* 0x000fe20000000000 */
[----:B------:R-:W-:Y:S01]  /*0130*/  LOP3.LUT R8, R8, 0x80808080, R7, 0xb4, !PT ;  /* 0x8080808008087812 */ /* 0x000fe200078eb407 */
[----:B------:R-:W-:Y:S01]  /*0140*/  VIADD R14, R14, 0xfdfdfdfe ;  /* 0xfdfdfdfe0e0e7836 */ /* 0x000fe20000000000 */
[----:B------:R-:W-:-:S02]  /*0150*/  LOP3.LUT R10, R10, 0x80808080, R9, 0xb4, !PT ;  /* 0x808080800a0a7812 */ /* 0x000fc400078eb409 */
[----:B------:R-:W-:Y:S02]  /*0160*/  LOP3.LUT R12, R12, 0x80808080, R11, 0xb4, !PT ;  /* 0x808080800c0c7812 */ /* 0x000fe400078eb40b */
[----:B------:R-:W-:Y:S02]  /*0170*/  LOP3.LUT R14, R14, 0x80808080, R13, 0xb4, !PT ;  /* 0x808080800e0e7812 */ /* 0x000fe400078eb40d */
[----:B------:R-:W-:Y:S02]  /*0180*/  PRMT R5, R9, 0xba98, RZ ;  /* 0x0000ba9809057816 */ /* 0x000fe400000000ff */
[----:B------:R-:W-:Y:S02]  /*0190*/  PRMT R4, R11, 0xba98, RZ ;  /* 0x0000ba980b047816 */ /* 0x000fe400000000ff */
[----:B------:R-:W-:Y:S02]  /*01a0*/  PRMT R0, R13, 0xba98, RZ ;  /* 0x0000ba980d007816 */ /* 0x000fe400000000ff */
[----:B------:R-:W-:-:S02]  /*01b0*/  LOP3.LUT R7, R7, 0x2020202, R8, 0x18, !PT ;  /* 0x0202020207077812 */ /* 0x000fc400078e1808 */
[----:B------:R-:W-:Y:S02]  /*01c0*/  LOP3.LUT R9, R9, 0x2020202, R10, 0x18, !PT ;  /* 0x0202020209097812 */ /* 0x000fe400078e180a */
[----:B------:R-:W-:Y:S02]  /*01d0*/  LOP3.LUT R11, R11, 0x2020202, R12, 0x18, !PT ;  /* 0x020202020b0b7812 */ /* 0x000fe400078e180c */
[----:B------:R-:W-:Y:S02]  /*01e0*/  LOP3.LUT R13, R13, 0x2020202, R14, 0x18, !PT ;  /* 0x020202020d0d7812 */ /* 0x000fe400078e180e */
[----:B------:R-:W-:Y:S02]  /*01f0*/  PRMT R7, R7, 0xba98, RZ ;  /* 0x0000ba9807077816 */ /* 0x000fe400000000ff */
[----:B------:R-:W-:Y:S02]  /*0200*/  PRMT R9, R9, 0xba98, RZ ;  /* 0x0000ba9809097816 */ /* 0x000fe400000000ff */
[----:B------:R-:W-:-:S02]  /*0210*/  PRMT R11, R11, 0xba98, RZ ;  /* 0x0000ba980b0b7816 */ /* 0x000fc400000000ff */
[----:B------:R-:W-:Y:S02]  /*0220*/  PRMT R13, R13, 0xba98, RZ ;  /* 0x0000ba980d0d7816 */ /* 0x000fe400000000ff */
[----:B------:R-:W-:Y:S02]  /*0230*/  LOP3.LUT R6, R7, 0x7f7f7f7f, R6, 0x60, !PT ;  /* 0x7f7f7f7f07067812 */ /* 0x000fe400078e6006 */
[----:B------:R-:W-:Y:S02]  /*0240*/  LOP3.LUT R5, R9, 0x7f7f7f7f, R5, 0x60, !PT ;  /* 0x7f7f7f7f09057812 */ /* 0x000fe400078e6005 */
[----:B------:R-:W-:Y:S02]  /*0250*/  LOP3.LUT R4, R11, 0x7f7f7f7f, R4, 0x60, !PT ;  /* 0x7f7f7f7f0b047812 */ /* 0x000fe400078e6004 */
[----:B------:R-:W-:Y:S02]  /*0260*/  LOP3.LUT R0, R13, 0x7f7f7f7f, R0, 0x60, !PT ;  /* 0x7f7f7f7f0d007812 */ /* 0x000fe400078e6000 */
[----:B------:R-:W-:-:S02]  /*0270*/  LOP3.LUT R7, R6, R8, R7, 0xf4, !PT ;  /* 0x0000000806077212 */ /* 0x000fc400078ef407 */
[----:B------:R-:W-:Y:S02]  /*0280*/  LOP3.LUT R5, R5, R10, R9, 0xf4, !PT ;  /* 0x0000000a05057212 */ /* 0x000fe400078ef409 */
[----:B------:R-:W-:Y:S01]  /*0290*/  LOP3.LUT R11, R4, R12, R11, 0xf4, !PT ;  /* 0x0000000c040b7212 */ /* 0x000fe200078ef40b */
[----:B-1----:R-:W-:Y:S01]  /*02a0*/  STG.E desc[UR4][R2.64], R7 ;  /* 0x0000000702007986 */ /* 0x002fe2000c101904 */
[----:B------:R-:W-:-:S03]  /*02b0*/  LOP3.LUT R13, R0, R14, R13, 0xf4, !PT ;  /* 0x0000000e000d7212 */ /* 0x000fc600078ef40d */
[----:B------:R-:W-:Y:S04]  /*02c0*/  STG.E desc[UR4][R2.64+0x4], R5 ;  /* 0x0000040502007986 */ /* 0x000fe8000c101904 */
[----:B------:R-:W-:Y:S04]  /*02d0*/  STG.E desc[UR4][R2.64+0x8], R11 ;  /* 0x0000080b02007986 */ /* 0x000fe8000c101904 */
[----:B------:R-:W-:Y:S01]  /*02e0*/  STG.E desc[UR4][R2.64+0xc], R13 ;  /* 0x00000c0d02007986 */ /* 0x000fe2000c101904 */
[----:B------:R-:W-:Y:S05]  /*02f0*/  EXIT ;  /* 0x000000000000794d */ /* 0x000fea0003800000 */
.L_x_0:
[----:B------:R-:W-:-:S00]  /*0300*/  BRA `(.L_x_0) ;  /* 0xfffffffc00fc7947 */ /* 0x000fc0000383ffff */
[----:B------:R-:W-:-:S00]  /*0310*/  NOP ;  /* 0x0000000000007918 */ /* 0x000fc00000000000 */
        /* <DEDUP_REMOVED lines=14> */
.L_x_1:


//--------------------- .nv.shared.reserved.0     --------------------------
	.section	.nv.shared.reserved.0,"aw",@nobits
	.weak		__nv_reservedSMEM_offset_0_alias
	.size		__nv_reservedSMEM_offset_0_alias, 0, 64
	.other		__nv_reservedSMEM_offset_0_alias,@"STO_CUDA_RESERVED_SHARED STV_DEFAULT"
__nv_reservedSMEM_offset_0_alias:
	.zero		0
	.zero		64


//--------------------- .nv.constant0._Z11test_kerneljPa --------------------------
	.section	.nv.constant0._Z11test_kerneljPa,"a",@progbits
	.sectionflags	@""
	.align	4
.nv.constant0._Z11test_kerneljPa:
	.zero		912


//--------------------- SYMBOLS --------------------------

	.type		.nv.reservedSmem.offset0,@object
	.size		.nv.reservedSmem.offset0,0x4
